	.headerflags	@"EF_CUDA_TEXMODE_UNIFIED EF_CUDA_64BIT_ADDRESS EF_CUDA_ACCELERATORS EF_CUDA_SM90 EF_CUDA_VIRTUAL_SM(EF_CUDA_SM90)"
	.elftype	@"ET_EXEC"


//--------------------- .nv.info                  --------------------------
	.section	.nv.info,"",@"SHT_CUDA_INFO"
	.align	4


	//----- nvinfo : EIATTR_REGCOUNT
	.align		4
        /*0000*/ 	.byte	0x04, 0x2f
        /*0002*/ 	.short	(.L_3 - .L_2)
	.align		4
.L_2:
        /*0004*/ 	.word	index@(triton_poi_fused__native_batch_norm_legit_no_training__prelu_kernel_convolution_0)
        /*0008*/ 	.word	0x0000001e


	//----- nvinfo : EIATTR_MIN_STACK_SIZE
	.align		4
.L_3:
        /*000c*/ 	.byte	0x04, 0x12
        /*000e*/ 	.short	(.L_5 - .L_4)
	.align		4
.L_4:
        /*0010*/ 	.word	index@(triton_poi_fused__native_batch_norm_legit_no_training__prelu_kernel_convolution_0)
        /*0014*/ 	.word	0x00000000


	//----- nvinfo : EIATTR_FRAME_SIZE
	.align		4
.L_5:
        /*0018*/ 	.byte	0x04, 0x11
        /*001a*/ 	.short	(.L_7 - .L_6)
	.align		4
.L_6:
        /*001c*/ 	.word	index@(triton_poi_fused__native_batch_norm_legit_no_training__prelu_kernel_convolution_0)
        /*0020*/ 	.word	0x00000000


	//----- nvinfo : EIATTR_MIN_STACK_SIZE
	.align		4
.L_7:
        /*0024*/ 	.byte	0x04, 0x12
        /*0026*/ 	.short	(.L_9 - .L_8)
	.align		4
.L_8:
        /*0028*/ 	.word	index@(triton_poi_fused__native_batch_norm_legit_no_training__prelu_kernel_convolution_0)
        /*002c*/ 	.word	0x00000000
.L_9:


//--------------------- .nv.info.triton_poi_fused__native_batch_norm_legit_no_training__prelu_kernel_convolution_0 --------------------------
	.section	.nv.info.triton_poi_fused__native_batch_norm_legit_no_training__prelu_kernel_convolution_0,"",@"SHT_CUDA_INFO"
	.sectionflags	@""
	.align	4


	//----- nvinfo : EIATTR_CUDA_API_VERSION
	.align		4
        /*0000*/ 	.byte	0x04, 0x37
        /*0002*/ 	.short	(.L_11 - .L_10)
.L_10:
        /*0004*/ 	.word	0x0000007c


	//----- nvinfo : EIATTR_KPARAM_INFO
	.align		4
.L_11:
        /*0008*/ 	.byte	0x04, 0x17
        /*000a*/ 	.short	(.L_13 - .L_12)
.L_12:
        /*000c*/ 	.word	0x00000000
        /*0010*/ 	.short	0x0008
        /*0012*/ 	.short	0x0040
        /*0014*/ 	.byte	0x00, 0xf0, 0x11, 0x00


	//----- nvinfo : EIATTR_KPARAM_INFO
	.align		4
.L_13:
        /*0018*/ 	.byte	0x04, 0x17
        /*001a*/ 	.short	(.L_15 - .L_14)
.L_14:
        /*001c*/ 	.word	0x00000000
        /*0020*/ 	.short	0x0007
        /*0022*/ 	.short	0x0038
        /*0024*/ 	.byte	0x00, 0xf4, 0x21, 0x00


	//----- nvinfo : EIATTR_KPARAM_INFO
	.align		4
.L_15:
        /*0028*/ 	.byte	0x04, 0x17
        /*002a*/ 	.short	(.L_17 - .L_16)
.L_16:
        /*002c*/ 	.word	0x00000000
        /*0030*/ 	.short	0x0006
        /*0032*/ 	.short	0x0030
        /*0034*/ 	.byte	0x00, 0xf4, 0x21, 0x00


	//----- nvinfo : EIATTR_KPARAM_INFO
	.align		4
.L_17:
        /*0038*/ 	.byte	0x04, 0x17
        /*003a*/ 	.short	(.L_19 - .L_18)
.L_18:
        /*003c*/ 	.word	0x00000000
        /*0040*/ 	.short	0x0005
        /*0042*/ 	.short	0x0028
        /*0044*/ 	.byte	0x00, 0xf4, 0x21, 0x00


	//----- nvinfo : EIATTR_KPARAM_INFO
	.align		4
.L_19:
        /*0048*/ 	.byte	0x04, 0x17
        /*004a*/ 	.short	(.L_21 - .L_20)
.L_20:
        /*004c*/ 	.word	0x00000000
        /*0050*/ 	.short	0x0004
        /*0052*/ 	.short	0x0020
        /*0054*/ 	.byte	0x00, 0xf4, 0x21, 0x00


	//----- nvinfo : EIATTR_KPARAM_INFO
	.align		4
.L_21:
        /*0058*/ 	.byte	0x04, 0x17
        /*005a*/ 	.short	(.L_23 - .L_22)
.L_22:
        /*005c*/ 	.word	0x00000000
        /*0060*/ 	.short	0x0003
        /*0062*/ 	.short	0x0018
        /*0064*/ 	.byte	0x00, 0xf4, 0x21, 0x00


	//----- nvinfo : EIATTR_KPARAM_INFO
	.align		4
.L_23:
        /*0068*/ 	.byte	0x04, 0x17
        /*006a*/ 	.short	(.L_25 - .L_24)
.L_24:
        /*006c*/ 	.word	0x00000000
        /*0070*/ 	.short	0x0002
        /*0072*/ 	.short	0x0010
        /*0074*/ 	.byte	0x00, 0xf4, 0x21, 0x00


	//----- nvinfo : EIATTR_KPARAM_INFO
	.align		4
.L_25:
        /*0078*/ 	.byte	0x04, 0x17
        /*007a*/ 	.short	(.L_27 - .L_26)
.L_26:
        /*007c*/ 	.word	0x00000000
        /*0080*/ 	.short	0x0001
        /*0082*/ 	.short	0x0008
        /*0084*/ 	.byte	0x00, 0xf4, 0x21, 0x00


	//----- nvinfo : EIATTR_KPARAM_INFO
	.align		4
.L_27:
        /*0088*/ 	.byte	0x04, 0x17
        /*008a*/ 	.short	(.L_29 - .L_28)
.L_28:
        /*008c*/ 	.word	0x00000000
        /*0090*/ 	.short	0x0000
        /*0092*/ 	.short	0x0000
        /*0094*/ 	.byte	0x00, 0xf4, 0x21, 0x00


	//----- nvinfo : EIATTR_SPARSE_MMA_MASK
	.align		4
.L_29:
        /*0098*/ 	.byte	0x03, 0x50
        /*009a*/ 	.short	0x0000


	//----- nvinfo : EIATTR_MAXREG_COUNT
	.align		4
        /*009c*/ 	.byte	0x03, 0x1b
        /*009e*/ 	.short	0x00ff


	//----- nvinfo : EIATTR_EXIT_INSTR_OFFSETS
	.align		4
        /*00a0*/ 	.byte	0x04, 0x1c
        /*00a2*/ 	.short	(.L_31 - .L_30)


	//   ....[0]....
.L_30:
        /*00a4*/ 	.word	0x00000540


	//   ....[1]....
        /*00a8*/ 	.word	0x00000560


	//----- nvinfo : EIATTR_REQNTID
	.align		4
.L_31:
        /*00ac*/ 	.byte	0x04, 0x10
        /*00ae*/ 	.short	(.L_33 - .L_32)
.L_32:
        /*00b0*/ 	.word	0x00000080
        /*00b4*/ 	.word	0x00000001
        /*00b8*/ 	.word	0x00000001


	//----- nvinfo : EIATTR_CBANK_PARAM_SIZE
	.align		4
.L_33:
        /*00bc*/ 	.byte	0x03, 0x19
        /*00be*/ 	.short	0x0044


	//----- nvinfo : EIATTR_PARAM_CBANK
	.align		4
        /*00c0*/ 	.byte	0x04, 0x0a
        /*00c2*/ 	.short	(.L_35 - .L_34)
	.align		4
.L_34:
        /*00c4*/ 	.word	index@(.nv.constant0.triton_poi_fused__native_batch_norm_legit_no_training__prelu_kernel_convolution_0)
        /*00c8*/ 	.short	0x0210
        /*00ca*/ 	.short	0x0044


	//----- nvinfo : EIATTR_SW_WAR
	.align		4
.L_35:
        /*00cc*/ 	.byte	0x04, 0x36
        /*00ce*/ 	.short	(.L_37 - .L_36)
.L_36:
        /*00d0*/ 	.word	0x00000008
.L_37:


//--------------------- .nv.callgraph             --------------------------
	.section	.nv.callgraph,"",@"SHT_CUDA_CALLGRAPH"
	.align	4
	.sectionentsize	8
	.align		4
        /*0000*/ 	.word	0x00000000
	.align		4
        /*0004*/ 	.word	0xffffffff
	.align		4
        /*0008*/ 	.word	0x00000000
	.align		4
        /*000c*/ 	.word	0xfffffffe
	.align		4
        /*0010*/ 	.word	0x00000000
	.align		4
        /*0014*/ 	.word	0xfffffffd
	.align		4
        /*0018*/ 	.word	0x00000000
	.align		4
        /*001c*/ 	.word	0xfffffffc


//--------------------- .nv.constant4             --------------------------
	.section	.nv.constant4,"a",@progbits
	.align	8
	.align		8
.nv.constant4:
        /*0000*/ 	.dword	_$_str
	.align		8
        /*0008*/ 	.dword	_$_str_$_2


//--------------------- .text.triton_poi_fused__native_batch_norm_legit_no_training__prelu_kernel_convolution_0 --------------------------
	.section	.text.triton_poi_fused__native_batch_norm_legit_no_training__prelu_kernel_convolution_0,"ax",@progbits
	.align	128
        .global         triton_poi_fused__native_batch_norm_legit_no_training__prelu_kernel_convolution_0
        .type           triton_poi_fused__native_batch_norm_legit_no_training__prelu_kernel_convolution_0,@function
        .size           triton_poi_fused__native_batch_norm_legit_no_training__prelu_kernel_convolution_0,(.L_x_1 - triton_poi_fused__native_batch_norm_legit_no_training__prelu_kernel_convolution_0)
        .other          triton_poi_fused__native_batch_norm_legit_no_training__prelu_kernel_convolution_0,@"STO_CUDA_ENTRY STV_DEFAULT"
triton_poi_fused__native_batch_norm_legit_no_training__prelu_kernel_convolution_0:
.text.triton_poi_fused__native_batch_norm_legit_no_training__prelu_kernel_convolution_0:
[----:B------:R-:W0:Y:S01]  /*0000*/  LDC R1, c[0x0][0x28] ;  /* 0x00000a00ff017b82 */ /* 0x000e220000000800 */
[----:B------:R-:W1:Y:S01]  /*0010*/  S2R R0, SR_TID.X ;  /* 0x0000000000007919 */ /* 0x000e620000002100 */
[----:B------:R-:W-:Y:S01]  /*0020*/  CS2R R16, SRZ ;  /* 0x0000000000107805 */ /* 0x000fe2000001ff00 */
[----:B------:R-:W-:-:S05]  /*0030*/  ULDC.64 UR4, c[0x0][0x208] ;  /* 0x0000820000047ab9 */ /* 0x000fca0000000a00 */
[----:B------:R-:W2:Y:S01]  /*0040*/  LDC.64 R20, c[0x0][0x220] ;  /* 0x00008800ff147b82 */ /* 0x000ea20000000a00 */
[----:B------:R-:W3:Y:S07]  /*0050*/  S2R R5, SR_CTAID.X ;  /* 0x0000000000057919 */ /* 0x000eee0000002500 */
[----:B------:R-:W4:Y:S08]  /*0060*/  LDC.64 R22, c[0x0][0x210] ;  /* 0x00008400ff167b82 */ /* 0x000f300000000a00 */
[----:B------:R-:W5:Y:S08]  /*0070*/  LDC.64 R18, c[0x0][0x228] ;  /* 0x00008a00ff127b82 */ /* 0x000f700000000a00 */
[----:B------:R-:W2:Y:S01]  /*0080*/  LDC.64 R8, c[0x0][0x238] ;  /* 0x00008e00ff087b82 */ /* 0x000ea20000000a00 */
[----:B-1----:R-:W-:-:S07]  /*0090*/  SHF.L.U32 R0, R0, 0x1, RZ ;  /* 0x0000000100007819 */ /* 0x002fce00000006ff */
[----:B------:R-:W1:Y:S01]  /*00a0*/  LDC.64 R6, c[0x0][0x240] ;  /* 0x00009000ff067b82 */ /* 0x000e620000000a00 */
[----:B---3--:R-:W-:Y:S02]  /*00b0*/  SHF.R.S32.HI R3, RZ, 0x17, R5 ;  /* 0x00000017ff037819 */ /* 0x008fe40000011405 */
[----:B------:R-:W-:Y:S02]  /*00c0*/  LOP3.LUT R0, R0, 0xfe, RZ, 0xc0, !PT ;  /* 0x000000fe00007812 */ /* 0x000fe400078ec0ff */
[----:B------:R-:W-:Y:S02]  /*00d0*/  SGXT R3, R3, 0x1 ;  /* 0x000000010303781a */ /* 0x000fe40000000200 */
[----:B------:R-:W-:Y:S02]  /*00e0*/  LEA R12, R5, R0, 0x8 ;  /* 0x00000000050c7211 */ /* 0x000fe400078e40ff */
[----:B------:R-:W3:Y:S02]  /*00f0*/  LDC.64 R4, c[0x0][0x230] ;  /* 0x00008c00ff047b82 */ /* 0x000ee40000000a00 */
[----:B------:R-:W-:-:S02]  /*0100*/  LEA.HI R3, R3, R12, RZ, 0x4 ;  /* 0x0000000c03037211 */ /* 0x000fc400078f20ff */
[----:B------:R-:W-:Y:S02]  /*0110*/  ISETP.GE.AND P0, PT, R12, 0x800, PT ;  /* 0x000008000c00780c */ /* 0x000fe40003f06270 */
[----:B------:R-:W-:-:S04]  /*0120*/  SHF.R.S32.HI R3, RZ, 0x4, R3 ;  /* 0x00000004ff037819 */ /* 0x000fc80000011403 */
[----:B------:R-:W-:-:S04]  /*0130*/  LEA.HI R0, R3, R3, RZ, 0x5 ;  /* 0x0000000303007211 */ /* 0x000fc800078f28ff */
[----:B------:R-:W-:-:S04]  /*0140*/  LOP3.LUT R0, R0, 0xffffffe0, RZ, 0xc0, !PT ;  /* 0xffffffe000007812 */ /* 0x000fc800078ec0ff */
[----:B------:R-:W-:Y:S01]  /*0150*/  IADD3 R11, R3, -R0, RZ ;  /* 0x80000000030b7210 */ /* 0x000fe20007ffe0ff */
[----:B------:R-:W-:-:S04]  /*0160*/  HFMA2.MMA R0, -RZ, RZ, 0, 0 ;  /* 0x00000000ff007435 */ /* 0x000fc800000001ff */
[----:B---3--:R-:W-:-:S06]  /*0170*/  IMAD.WIDE R4, R11, 0x4, R4 ;  /* 0x000000040b047825 */ /* 0x008fcc00078e0204 */
[----:B------:R-:W3:Y:S04]  /*0180*/  @!P0 LDG.E.EL R0, desc[UR4][R4.64] ;  /* 0x0000000404008981 */ /* 0x000ee8000c2e1900 */
[----:B------:R4:W3:Y:S01]  /*0190*/  @!P0 LDG.E.EL R16, desc[UR4][R4.64] ;  /* 0x0000000404108981 */ /* 0x0008e2000c2e1900 */
[----:B------:R-:W-:Y:S02]  /*01a0*/  CS2R R14, SRZ ;  /* 0x00000000000e7805 */ /* 0x000fe4000001ff00 */
[----:B------:R-:W-:Y:S01]  /*01b0*/  CS2R R2, SRZ ;  /* 0x0000000000027805 */ /* 0x000fe2000001ff00 */
[----:B--2---:R-:W-:Y:S01]  /*01c0*/  IMAD.WIDE R20, R11, 0x4, R20 ;  /* 0x000000040b147825 */ /* 0x004fe200078e0214 */
[----:B------:R-:W-:-:S03]  /*01d0*/  MOV R13, RZ ;  /* 0x000000ff000d7202 */ /* 0x000fc60000000f00 */
[----:B-----5:R-:W-:Y:S01]  /*01e0*/  IMAD.WIDE R26, R11, 0x4, R18 ;  /* 0x000000040b1a7825 */ /* 0x020fe200078e0212 */
[----:B------:R-:W-:Y:S01]  /*01f0*/  CS2R R18, SRZ ;  /* 0x0000000000127805 */ /* 0x000fe2000001ff00 */
[----:B------:R-:W2:Y:S02]  /*0200*/  @!P0 LDG.E.EL R15, desc[UR4][R20.64] ;  /* 0x00000004140f8981 */ /* 0x000ea4000c2e1900 */
[----:B----4-:R-:W-:Y:S02]  /*0210*/  IMAD.WIDE R4, R12, 0x4, R22 ;  /* 0x000000040c047825 */ /* 0x010fe400078e0216 */
[----:B------:R-:W4:Y:S01]  /*0220*/  @!P0 LDG.E.EL R14, desc[UR4][R20.64] ;  /* 0x00000004140e8981 */ /* 0x000f22000c2e1900 */
[----:B------:R-:W-:-:S03]  /*0230*/  HFMA2.MMA R22, -RZ, RZ, 0, 0 ;  /* 0x00000000ff167435 */ /* 0x000fc600000001ff */
[----:B------:R-:W4:Y:S01]  /*0240*/  @!P0 LDG.E.64 R2, desc[UR4][R4.64] ;  /* 0x0000000404028981 */ /* 0x000f22000c1e1b00 */
[C---:B0-----:R-:W-:Y:S01]  /*0250*/  IMAD.WIDE R8, R11.reuse, 0x4, R8 ;  /* 0x000000040b087825 */ /* 0x041fe200078e0208 */
[----:B------:R-:W-:Y:S02]  /*0260*/  MOV R24, RZ ;  /* 0x000000ff00187202 */ /* 0x000fe40000000f00 */
[----:B------:R-:W5:Y:S01]  /*0270*/  @!P0 LDG.E.EL R13, desc[UR4][R26.64] ;  /* 0x000000041a0d8981 */ /* 0x000f62000c2e1900 */
[----:B-1----:R-:W-:-:S03]  /*0280*/  IMAD.WIDE R10, R11, 0x4, R6 ;  /* 0x000000040b0a7825 */ /* 0x002fc600078e0206 */
[----:B------:R-:W2:Y:S01]  /*0290*/  @!P0 LDG.E.EL R18, desc[UR4][R26.64] ;  /* 0x000000041a128981 */ /* 0x000ea2000c2e1900 */
[----:B------:R-:W0:Y:S03]  /*02a0*/  LDC.64 R6, c[0x0][0x248] ;  /* 0x00009200ff067b82 */ /* 0x000e260000000a00 */
[----:B------:R-:W2:Y:S04]  /*02b0*/  @!P0 LDG.E.EL R17, desc[UR4][R8.64] ;  /* 0x0000000408118981 */ /* 0x000ea8000c2e1900 */
[----:B------:R1:W2:Y:S04]  /*02c0*/  @!P0 LDG.E.EL R19, desc[UR4][R8.64] ;  /* 0x0000000408138981 */ /* 0x0002a8000c2e1900 */
[----:B------:R-:W2:Y:S04]  /*02d0*/  @!P0 LDG.E.EL R22, desc[UR4][R10.64] ;  /* 0x000000040a168981 */ /* 0x000ea8000c2e1900 */
[----:B------:R-:W2:Y:S04]  /*02e0*/  @!P0 LDG.E.EL R24, desc[UR4][R10.64] ;  /* 0x000000040a188981 */ /* 0x000ea8000c2e1900 */
[----:B0-----:R0:W5:Y:S01]  /*02f0*/  LDG.E R6, desc[UR4][R6.64] ;  /* 0x0000000406067981 */ /* 0x001162000c1e1900 */
[----:B-1----:R-:W-:Y:S01]  /*0300*/  HFMA2.MMA R8, -RZ, RZ, 1.625, 0 ;  /* 0x3e800000ff087435 */ /* 0x002fe200000001ff */
[----:B---3--:R-:W-:Y:S01]  /*0310*/  FADD R0, R0, 9.9999997473787516356e-06 ;  /* 0x3727c5ac00007421 */ /* 0x008fe20000000000 */
[----:B------:R-:W-:-:S03]  /*0320*/  FADD R16, R16, 9.9999997473787516356e-06 ;  /* 0x3727c5ac10107421 */ /* 0x000fc60000000000 */
[----:B------:R-:W1:Y:S08]  /*0330*/  MUFU.SQRT R20, R0 ;  /* 0x0000000000147308 */ /* 0x000e700000002000 */
[----:B------:R-:W3:Y:S01]  /*0340*/  MUFU.SQRT R21, R16 ;  /* 0x0000001000157308 */ /* 0x000ee20000002000 */
[C---:B-1----:R-:W-:Y:S02]  /*0350*/  FSETP.GT.AND P1, PT, R20.reuse, 8.50705917302346158658e+37, PT ;  /* 0x7e8000001400780b */ /* 0x042fe40003f24000 */
[----:B------:R-:W-:-:S02]  /*0360*/  FSETP.GEU.AND P3, PT, R20, 1.175494350822287508e-38, PT ;  /* 0x008000001400780b */ /* 0x000fc40003f6e000 */
[C---:B---3--:R-:W-:Y:S02]  /*0370*/  FSETP.GT.AND P2, PT, R21.reuse, 8.50705917302346158658e+37, PT ;  /* 0x7e8000001500780b */ /* 0x048fe40003f44000 */
[----:B------:R-:W-:-:S07]  /*0380*/  FSETP.GEU.AND P4, PT, R21, 1.175494350822287508e-38, PT ;  /* 0x008000001500780b */ /* 0x000fce0003f8e000 */
[----:B------:R-:W-:-:S04]  /*0390*/  @P1 FMUL R20, R20, 0.25 ;  /* 0x3e80000014141820 */ /* 0x000fc80000400000 */
[----:B------:R-:W-:Y:S01]  /*03a0*/  @!P3 FMUL R20, R20, 16777216 ;  /* 0x4b8000001414b820 */ /* 0x000fe20000400000 */
[----:B------:R-:W-:-:S04]  /*03b0*/  @P2 FMUL R21, R21, 0.25 ;  /* 0x3e80000015152820 */ /* 0x000fc80000400000 */
[----:B------:R-:W-:Y:S01]  /*03c0*/  @!P4 FMUL R21, R21, 16777216 ;  /* 0x4b8000001515c820 */ /* 0x000fe20000400000 */
[----:B------:R-:W1:Y:S01]  /*03d0*/  MUFU.RCP R20, R20 ;  /* 0x0000001400147308 */ /* 0x000e620000001000 */
[----:B0-----:R-:W-:-:S07]  /*03e0*/  FSEL R7, R8, 1, P1 ;  /* 0x3f80000008077808 */ /* 0x001fce0000800000 */
[----:B------:R-:W0:Y:S01]  /*03f0*/  MUFU.RCP R21, R21 ;  /* 0x0000001500157308 */ /* 0x000e220000001000 */
[----:B------:R-:W-:Y:S01]  /*0400*/  FSEL R8, R8, 1, P2 ;  /* 0x3f80000008087808 */ /* 0x000fe20001000000 */
[----:B------:R-:W-:Y:S01]  /*0410*/  @!P3 FMUL R7, R7, 16777216 ;  /* 0x4b8000000707b820 */ /* 0x000fe20000400000 */
[----:B----4-:R-:W-:Y:S01]  /*0420*/  FADD R3, R14, R3 ;  /* 0x000000030e037221 */ /* 0x010fe20000000000 */
[----:B--2---:R-:W-:Y:S02]  /*0430*/  FADD R2, R15, R2 ;  /* 0x000000020f027221 */ /* 0x004fe40000000000 */
[----:B------:R-:W-:Y:S01]  /*0440*/  @!P4 FMUL R8, R8, 16777216 ;  /* 0x4b8000000808c820 */ /* 0x000fe20000400000 */
[----:B-1----:R-:W-:Y:S01]  /*0450*/  FMUL R0, R20, R7 ;  /* 0x0000000714007220 */ /* 0x002fe20000400000 */
[----:B-----5:R-:W-:Y:S01]  /*0460*/  FADD R13, R2, -R13 ;  /* 0x8000000d020d7221 */ /* 0x020fe20000000000 */
[----:B------:R-:W-:Y:S01]  /*0470*/  FADD R18, R3, -R18 ;  /* 0x8000001203127221 */ /* 0x000fe20000000000 */
[----:B0-----:R-:W-:-:S02]  /*0480*/  FMUL R7, R21, R8 ;  /* 0x0000000815077220 */ /* 0x001fc40000400000 */
[----:B------:R-:W0:Y:S01]  /*0490*/  LDC.64 R8, c[0x0][0x218] ;  /* 0x00008600ff087b82 */ /* 0x000e220000000a00 */
[----:B------:R-:W-:Y:S01]  /*04a0*/  FMUL R13, R13, R0 ;  /* 0x000000000d0d7220 */ /* 0x000fe20000400000 */
[----:B------:R-:W-:-:S03]  /*04b0*/  FMUL R7, R18, R7 ;  /* 0x0000000712077220 */ /* 0x000fc60000400000 */
[----:B------:R-:W-:Y:S01]  /*04c0*/  FFMA R18, R13, R17, R22 ;  /* 0x000000110d127223 */ /* 0x000fe20000000016 */
[----:B------:R-:W-:-:S04]  /*04d0*/  FFMA R19, R7, R19, R24 ;  /* 0x0000001307137223 */ /* 0x000fc80000000018 */
[----:B------:R-:W-:Y:S02]  /*04e0*/  FSETP.GT.AND P1, PT, R18, RZ, PT ;  /* 0x000000ff1200720b */ /* 0x000fe40003f24000 */
[----:B------:R-:W-:Y:S01]  /*04f0*/  FSETP.GT.AND P2, PT, R19, RZ, PT ;  /* 0x000000ff1300720b */ /* 0x000fe20003f44000 */
[----:B------:R1:W-:Y:S10]  /*0500*/  @!P0 STG.E.64 desc[UR4][R4.64], R2 ;  /* 0x0000000204008986 */ /* 0x0003f4000c101b04 */
[----:B------:R-:W-:Y:S01]  /*0510*/  @!P1 FMUL R18, R6, R18 ;  /* 0x0000001206129220 */ /* 0x000fe20000400000 */
[----:B0-----:R-:W-:-:S04]  /*0520*/  IMAD.WIDE R8, R12, 0x4, R8 ;  /* 0x000000040c087825 */ /* 0x001fc800078e0208 */
[----:B------:R-:W-:Y:S01]  /*0530*/  @!P2 FMUL R19, R6, R19 ;  /* 0x000000130613a220 */ /* 0x000fe20000400000 */
[----:B------:R-:W-:Y:S06]  /*0540*/  @P0 EXIT ;  /* 0x000000000000094d */ /* 0x000fec0003800000 */
[----:B------:R-:W-:Y:S01]  /*0550*/  STG.E.64 desc[UR4][R8.64], R18 ;  /* 0x0000001208007986 */ /* 0x000fe2000c101b04 */
[----:B------:R-:W-:Y:S05]  /*0560*/  EXIT ;  /* 0x000000000000794d */ /* 0x000fea0003800000 */
.L_x_0:
[----:B------:R-:W-:-:S00]  /*0570*/  BRA `(.L_x_0) ;  /* 0xfffffffc00fc7947 */ /* 0x000fc0000383ffff */
[----:B------:R-:W-:-:S00]  /*0580*/  NOP ;  /* 0x0000000000007918 */ /* 0x000fc00000000000 */
[----:B------:R-:W-:-:S00]  /*0590*/  NOP ;  /* 0x0000000000007918 */ /* 0x000fc00000000000 */
[----:B------:R-:W-:-:S00]  /*05a0*/  NOP ;  /* 0x0000000000007918 */ /* 0x000fc00000000000 */
[----:B------:R-:W-:-:S00]  /*05b0*/  NOP ;  /* 0x0000000000007918 */ /* 0x000fc00000000000 */
[----:B------:R-:W-:-:S00]  /*05c0*/  NOP ;  /* 0x0000000000007918 */ /* 0x000fc00000000000 */
[----:B------:R-:W-:-:S00]  /*05d0*/  NOP ;  /* 0x0000000000007918 */ /* 0x000fc00000000000 */
[----:B------:R-:W-:-:S00]  /*05e0*/  NOP ;  /* 0x0000000000007918 */ /* 0x000fc00000000000 */
[----:B------:R-:W-:-:S00]  /*05f0*/  NOP ;  /* 0x0000000000007918 */ /* 0x000fc00000000000 */
.L_x_1:


//--------------------- .nv.global.init           --------------------------
	.section	.nv.global.init,"aw",@progbits
.nv.global.init:
	.type		_$_str,@object
	.size		_$_str,(_$_str_$_2 - _$_str)
_$_str:
        /*0000*/ 	.byte	0x5f, 0x5f, 0x43, 0x55, 0x44, 0x41, 0x5f, 0x46, 0x54, 0x5a, 0x00
	.type		_$_str_$_2,@object
	.size		_$_str_$_2,(.L_1 - _$_str_$_2)
_$_str_$_2:
        /*000b*/ 	.byte	0x5f, 0x5f, 0x43, 0x55, 0x44, 0x41, 0x5f, 0x50, 0x52, 0x45, 0x43, 0x5f, 0x53, 0x51, 0x52, 0x54
        /*001b*/ 	.byte	0x00
.L_1:


//--------------------- .nv.constant0.triton_poi_fused__native_batch_norm_legit_no_training__prelu_kernel_convolution_0 --------------------------
	.section	.nv.constant0.triton_poi_fused__native_batch_norm_legit_no_training__prelu_kernel_convolution_0,"a",@progbits
	.sectionflags	@""
	.align	4
.nv.constant0.triton_poi_fused__native_batch_norm_legit_no_training__prelu_kernel_convolution_0:
	.zero		596
